//
// Generated by NVIDIA NVVM Compiler
//
// Compiler Build ID: CL-36424714
// Cuda compilation tools, release 13.0, V13.0.88
// Based on NVVM 20.0.0
//

.version 9.0
.target sm_100
.address_size 64

	// .globl	_Z4multPiS_S_i

.visible .entry _Z4multPiS_S_i(
	.param .u64 .ptr .align 1 _Z4multPiS_S_i_param_0,
	.param .u64 .ptr .align 1 _Z4multPiS_S_i_param_1,
	.param .u64 .ptr .align 1 _Z4multPiS_S_i_param_2,
	.param .u32 _Z4multPiS_S_i_param_3
)
{
	.reg .pred 	%p<2>;
	.reg .b32 	%r<6>;
	.reg .b64 	%rd<11>;

	ld.param.u64 	%rd1, [_Z4multPiS_S_i_param_0];
	ld.param.u64 	%rd2, [_Z4multPiS_S_i_param_1];
	ld.param.u64 	%rd3, [_Z4multPiS_S_i_param_2];
	ld.param.u32 	%r2, [_Z4multPiS_S_i_param_3];
	mov.u32 	%r1, %tid.x;
	setp.ge.s32 	%p1, %r1, %r2;
	@%p1 bra 	$L__BB0_2;
	cvta.to.global.u64 	%rd4, %rd1;
	cvta.to.global.u64 	%rd5, %rd2;
	cvta.to.global.u64 	%rd6, %rd3;
	mul.wide.u32 	%rd7, %r1, 4;
	add.s64 	%rd8, %rd4, %rd7;
	ld.global.u32 	%r3, [%rd8];
	add.s64 	%rd9, %rd5, %rd7;
	ld.global.u32 	%r4, [%rd9];
	mul.lo.s32 	%r5, %r4, %r3;
	add.s64 	%rd10, %rd6, %rd7;
	st.global.u32 	[%rd10], %r5;
$L__BB0_2:
	ret;

}
	// .globl	_Z3addPii
.visible .entry _Z3addPii(
	.param .u64 .ptr .align 1 _Z3addPii_param_0,
	.param .u32 _Z3addPii_param_1
)
{
	.reg .pred 	%p<6>;
	.reg .b32 	%r<14>;
	.reg .b64 	%rd<7>;

	ld.param.u64 	%rd3, [_Z3addPii_param_0];
	ld.param.u32 	%r5, [_Z3addPii_param_1];
	cvta.to.global.u64 	%rd1, %rd3;
	mov.u32 	%r1, %tid.x;
	setp.lt.s32 	%p1, %r5, 2;
	@%p1 bra 	$L__BB1_5;
	mul.wide.u32 	%rd4, %r1, 4;
	add.s64 	%rd2, %rd1, %rd4;
	mov.b32 	%r13, 1;
$L__BB1_2:
	shl.b32 	%r3, %r13, 1;
	add.s32 	%r7, %r3, 1023;
	and.b32  	%r9, %r7, %r1;
	setp.ne.s32 	%p2, %r9, 0;
	add.s32 	%r4, %r13, %r1;
	setp.ge.s32 	%p3, %r4, %r5;
	or.pred  	%p4, %p2, %p3;
	@%p4 bra 	$L__BB1_4;
	ld.global.u32 	%r10, [%rd2];
	mul.wide.u32 	%rd5, %r4, 4;
	add.s64 	%rd6, %rd1, %rd5;
	ld.global.u32 	%r11, [%rd6];
	add.s32 	%r12, %r11, %r10;
	st.global.u32 	[%rd2], %r12;
$L__BB1_4:
	bar.sync 	0;
	setp.lt.s32 	%p5, %r3, %r5;
	mov.u32 	%r13, %r3;
	@%p5 bra 	$L__BB1_2;
$L__BB1_5:
	ret;

}


// ===== COMPILED SASS (sm_100) =====

	.target	sm_100

	.elftype	@"ET_EXEC"


//--------------------- .note.nv.tkinfo           --------------------------
	.section	.note.nv.tkinfo,"",@"SHT_NOTE"
	.sectionflags	@"SHF_NOTE_NV_TKINFO"
	.tkinfo
        /*0018*/ 	.word	0x00000002
        /*0030*/ 	.string	""
        /*0030*/ 	.string	"ptxas"
        /*0030*/ 	.string	"Cuda compilation tools, release 13.0, V13.0.88"
        /*0030*/ 	.string	"Build cuda_13.0.r13.0/compiler.36424714_0"
        /*0030*/ 	.string	"-arch sm_100 -m 64 "



//--------------------- .note.nv.cuinfo           --------------------------
	.section	.note.nv.cuinfo,"",@"SHT_NOTE"
	.sectionflags	@"SHF_NOTE_NV_CUINFO"
        /*0018*/ 	.short	0x0002
        /*001a*/ 	.short	0x0064
        /*001c*/ 	.short	0x0082
	.zero		2


//--------------------- .nv.info                  --------------------------
	.section	.nv.info,"",@"SHT_CUDA_INFO"
	.align	4


	//----- nvinfo : EIATTR_REGCOUNT
	.align		4
        /*0000*/ 	.byte	0x04, 0x2f
        /*0002*/ 	.short	(.L_1 - .L_0)
	.align		4
.L_0:
        /*0004*/ 	.word	index@(_Z4multPiS_S_i)
        /*0008*/ 	.word	0x0000000c


	//----- nvinfo : EIATTR_FRAME_SIZE
	.align		4
.L_1:
        /*000c*/ 	.byte	0x04, 0x11
        /*000e*/ 	.short	(.L_3 - .L_2)
	.align		4
.L_2:
        /*0010*/ 	.word	index@(_Z4multPiS_S_i)
        /*0014*/ 	.word	0x00000000


	//----- nvinfo : EIATTR_REGCOUNT
	.align		4
.L_3:
        /*0018*/ 	.byte	0x04, 0x2f
        /*001a*/ 	.short	(.L_5 - .L_4)
	.align		4
.L_4:
        /*001c*/ 	.word	index@(_Z3addPii)
        /*0020*/ 	.word	0x0000000e


	//----- nvinfo : EIATTR_FRAME_SIZE
	.align		4
.L_5:
        /*0024*/ 	.byte	0x04, 0x11
        /*0026*/ 	.short	(.L_7 - .L_6)
	.align		4
.L_6:
        /*0028*/ 	.word	index@(_Z3addPii)
        /*002c*/ 	.word	0x00000000


	//----- nvinfo : EIATTR_MIN_STACK_SIZE
	.align		4
.L_7:
        /*0030*/ 	.byte	0x04, 0x12
        /*0032*/ 	.short	(.L_9 - .L_8)
	.align		4
.L_8:
        /*0034*/ 	.word	index@(_Z3addPii)
        /*0038*/ 	.word	0x00000000


	//----- nvinfo : EIATTR_MIN_STACK_SIZE
	.align		4
.L_9:
        /*003c*/ 	.byte	0x04, 0x12
        /*003e*/ 	.short	(.L_11 - .L_10)
	.align		4
.L_10:
        /*0040*/ 	.word	index@(_Z4multPiS_S_i)
        /*0044*/ 	.word	0x00000000
.L_11:


//--------------------- .nv.compat                --------------------------
	.section	.nv.compat,"",@"SHT_CUDA_COMPAT_INFO"
	.align	4
        /*0000*/ 	.byte	0x02, 0x09, 0x00, 0x00, 0x02, 0x02, 0x01, 0x00, 0x02, 0x05, 0x05, 0x00, 0x03, 0x07, 0x01, 0x01
        /*0010*/ 	.byte	0x02, 0x03, 0x00, 0x00, 0x02, 0x06, 0x01, 0x00, 0x04, 0x0b, 0x08, 0x00, 0x09, 0x00, 0x00, 0x00
        /*0020*/ 	.byte	0x00, 0x00, 0x00, 0x00


//--------------------- .nv.info._Z3addPii        --------------------------
	.section	.nv.info._Z3addPii,"",@"SHT_CUDA_INFO"
	.sectionflags	@""
	.align	4


	//----- nvinfo : EIATTR_CUDA_API_VERSION
	.align		4
        /*0000*/ 	.byte	0x04, 0x37
        /*0002*/ 	.short	(.L_13 - .L_12)
.L_12:
        /*0004*/ 	.word	0x00000082


	//----- nvinfo : EIATTR_KPARAM_INFO
	.align		4
.L_13:
        /*0008*/ 	.byte	0x04, 0x17
        /*000a*/ 	.short	(.L_15 - .L_14)
.L_14:
        /*000c*/ 	.word	0x00000000
        /*0010*/ 	.short	0x0001
        /*0012*/ 	.short	0x0008
        /*0014*/ 	.byte	0x00, 0xf0, 0x11, 0x00


	//----- nvinfo : EIATTR_KPARAM_INFO
	.align		4
.L_15:
        /*0018*/ 	.byte	0x04, 0x17
        /*001a*/ 	.short	(.L_17 - .L_16)
.L_16:
        /*001c*/ 	.word	0x00000000
        /*0020*/ 	.short	0x0000
        /*0022*/ 	.short	0x0000
        /*0024*/ 	.byte	0x00, 0xf5, 0x21, 0x00


	//----- nvinfo : EIATTR_SPARSE_MMA_MASK
	.align		4
.L_17:
        /*0028*/ 	.byte	0x03, 0x50
        /*002a*/ 	.short	0x0000


	//----- nvinfo : EIATTR_MAXREG_COUNT
	.align		4
        /*002c*/ 	.byte	0x03, 0x1b
        /*002e*/ 	.short	0x00ff


	//----- nvinfo : EIATTR_NUM_BARRIERS
	.align		4
        /*0030*/ 	.byte	0x02, 0x4c
        /*0032*/ 	.byte	0x01
	.zero		1


	//----- nvinfo : EIATTR_MERCURY_ISA_VERSION
	.align		4
        /*0034*/ 	.byte	0x03, 0x5f
        /*0036*/ 	.short	0x0101


	//----- nvinfo : EIATTR_VRC_CTA_INIT_COUNT
	.align		4
        /*0038*/ 	.byte	0x02, 0x4a
	.zero		1
	.zero		1


	//----- nvinfo : EIATTR_EXIT_INSTR_OFFSETS
	.align		4
        /*003c*/ 	.byte	0x04, 0x1c
        /*003e*/ 	.short	(.L_19 - .L_18)


	//   ....[0]....
.L_18:
        /*0040*/ 	.word	0x00000030


	//   ....[1]....
        /*0044*/ 	.word	0x000001c0


	//----- nvinfo : EIATTR_CRS_STACK_SIZE
	.align		4
.L_19:
        /*0048*/ 	.byte	0x04, 0x1e
        /*004a*/ 	.short	(.L_21 - .L_20)
.L_20:
        /*004c*/ 	.word	0x00000000


	//----- nvinfo : EIATTR_CBANK_PARAM_SIZE
	.align		4
.L_21:
        /*0050*/ 	.byte	0x03, 0x19
        /*0052*/ 	.short	0x000c


	//----- nvinfo : EIATTR_PARAM_CBANK
	.align		4
        /*0054*/ 	.byte	0x04, 0x0a
        /*0056*/ 	.short	(.L_23 - .L_22)
	.align		4
.L_22:
        /*0058*/ 	.word	index@(.nv.constant0._Z3addPii)
        /*005c*/ 	.short	0x0380
        /*005e*/ 	.short	0x000c


	//----- nvinfo : EIATTR_SW_WAR
	.align		4
.L_23:
        /*0060*/ 	.byte	0x04, 0x36
        /*0062*/ 	.short	(.L_25 - .L_24)
.L_24:
        /*0064*/ 	.word	0x00000008
.L_25:


//--------------------- .nv.info._Z4multPiS_S_i   --------------------------
	.section	.nv.info._Z4multPiS_S_i,"",@"SHT_CUDA_INFO"
	.sectionflags	@""
	.align	4


	//----- nvinfo : EIATTR_CUDA_API_VERSION
	.align		4
        /*0000*/ 	.byte	0x04, 0x37
        /*0002*/ 	.short	(.L_27 - .L_26)
.L_26:
        /*0004*/ 	.word	0x00000082


	//----- nvinfo : EIATTR_KPARAM_INFO
	.align		4
.L_27:
        /*0008*/ 	.byte	0x04, 0x17
        /*000a*/ 	.short	(.L_29 - .L_28)
.L_28:
        /*000c*/ 	.word	0x00000000
        /*0010*/ 	.short	0x0003
        /*0012*/ 	.short	0x0018
        /*0014*/ 	.byte	0x00, 0xf0, 0x11, 0x00


	//----- nvinfo : EIATTR_KPARAM_INFO
	.align		4
.L_29:
        /*0018*/ 	.byte	0x04, 0x17
        /*001a*/ 	.short	(.L_31 - .L_30)
.L_30:
        /*001c*/ 	.word	0x00000000
        /*0020*/ 	.short	0x0002
        /*0022*/ 	.short	0x0010
        /*0024*/ 	.byte	0x00, 0xf5, 0x21, 0x00


	//----- nvinfo : EIATTR_KPARAM_INFO
	.align		4
.L_31:
        /*0028*/ 	.byte	0x04, 0x17
        /*002a*/ 	.short	(.L_33 - .L_32)
.L_32:
        /*002c*/ 	.word	0x00000000
        /*0030*/ 	.short	0x0001
        /*0032*/ 	.short	0x0008
        /*0034*/ 	.byte	0x00, 0xf5, 0x21, 0x00


	//----- nvinfo : EIATTR_KPARAM_INFO
	.align		4
.L_33:
        /*0038*/ 	.byte	0x04, 0x17
        /*003a*/ 	.short	(.L_35 - .L_34)
.L_34:
        /*003c*/ 	.word	0x00000000
        /*0040*/ 	.short	0x0000
        /*0042*/ 	.short	0x0000
        /*0044*/ 	.byte	0x00, 0xf5, 0x21, 0x00


	//----- nvinfo : EIATTR_SPARSE_MMA_MASK
	.align		4
.L_35:
        /*0048*/ 	.byte	0x03, 0x50
        /*004a*/ 	.short	0x0000


	//----- nvinfo : EIATTR_MAXREG_COUNT
	.align		4
        /*004c*/ 	.byte	0x03, 0x1b
        /*004e*/ 	.short	0x00ff


	//----- nvinfo : EIATTR_MERCURY_ISA_VERSION
	.align		4
        /*0050*/ 	.byte	0x03, 0x5f
        /*0052*/ 	.short	0x0101


	//----- nvinfo : EIATTR_VRC_CTA_INIT_COUNT
	.align		4
        /*0054*/ 	.byte	0x02, 0x4a
	.zero		1
	.zero		1


	//----- nvinfo : EIATTR_EXIT_INSTR_OFFSETS
	.align		4
        /*0058*/ 	.byte	0x04, 0x1c
        /*005a*/ 	.short	(.L_37 - .L_36)


	//   ....[0]....
.L_36:
        /*005c*/ 	.word	0x00000040


	//   ....[1]....
        /*0060*/ 	.word	0x00000100


	//----- nvinfo : EIATTR_CBANK_PARAM_SIZE
	.align		4
.L_37:
        /*0064*/ 	.byte	0x03, 0x19
        /*0066*/ 	.short	0x001c


	//----- nvinfo : EIATTR_PARAM_CBANK
	.align		4
        /*0068*/ 	.byte	0x04, 0x0a
        /*006a*/ 	.short	(.L_39 - .L_38)
	.align		4
.L_38:
        /*006c*/ 	.word	index@(.nv.constant0._Z4multPiS_S_i)
        /*0070*/ 	.short	0x0380
        /*0072*/ 	.short	0x001c


	//----- nvinfo : EIATTR_SW_WAR
	.align		4
.L_39:
        /*0074*/ 	.byte	0x04, 0x36
        /*0076*/ 	.short	(.L_41 - .L_40)
.L_40:
        /*0078*/ 	.word	0x00000008
.L_41:


//--------------------- .nv.callgraph             --------------------------
	.section	.nv.callgraph,"",@"SHT_CUDA_CALLGRAPH"
	.align	4
	.sectionentsize	8
	.align		4
        /*0000*/ 	.word	0x00000000
	.align		4
        /*0004*/ 	.word	0xffffffff
	.align		4
        /*0008*/ 	.word	0x00000000
	.align		4
        /*000c*/ 	.word	0xfffffffe
	.align		4
        /*0010*/ 	.word	0x00000000
	.align		4
        /*0014*/ 	.word	0xfffffffd
	.align		4
        /*0018*/ 	.word	0x00000000
	.align		4
        /*001c*/ 	.word	0xfffffffc


//--------------------- .text._Z3addPii           --------------------------
	.section	.text._Z3addPii,"ax",@progbits
	.align	128
        .global         _Z3addPii
        .type           _Z3addPii,@function
        .size           _Z3addPii,(.L_x_5 - _Z3addPii)
        .other          _Z3addPii,@"STO_CUDA_ENTRY STV_DEFAULT"
_Z3addPii:
.text._Z3addPii:
[----:B------:R-:W-:Y:S08]  /*0000*/  LDC R1, c[0x0][0x37c] ;  /* 0x0000df00ff017b82 */ /* 0x000ff00000000800 */
[----:B------:R-:W0:Y:S02]  /*0010*/  LDC R0, c[0x0][0x388] ;  /* 0x0000e200ff007b82 */ /* 0x000e240000000800 */
[----:B0-----:R-:W-:-:S13]  /*0020*/  ISETP.GE.AND P0, PT, R0, 0x2, PT ;  /* 0x000000020000780c */ /* 0x001fda0003f06270 */
[----:B------:R-:W-:Y:S05]  /*0030*/  @!P0 EXIT ;  /* 0x000000000000894d */ /* 0x000fea0003800000 */
[----:B------:R-:W0:Y:S01]  /*0040*/  S2R R11, SR_TID.X ;  /* 0x00000000000b7919 */ /* 0x000e220000002100 */
[----:B------:R-:W0:Y:S01]  /*0050*/  LDC.64 R2, c[0x0][0x380] ;  /* 0x0000e000ff027b82 */ /* 0x000e220000000a00 */
[----:B------:R-:W1:Y:S01]  /*0060*/  LDCU.64 UR8, c[0x0][0x358] ;  /* 0x00006b00ff0877ac */ /* 0x000e620008000a00 */
[----:B------:R-:W2:Y:S06]  /*0070*/  LDCU UR7, c[0x0][0x388] ;  /* 0x00007100ff0777ac */ /* 0x000eac0008000800 */
[----:B------:R-:W3:Y:S01]  /*0080*/  LDC.64 R6, c[0x0][0x380] ;  /* 0x0000e000ff067b82 */ /* 0x000ee20000000a00 */
[----:B------:R-:W-:Y:S01]  /*0090*/  UMOV UR4, 0x1 ;  /* 0x0000000100047882 */ /* 0x000fe20000000000 */
[----:B012---:R-:W-:-:S07]  /*00a0*/  IMAD.WIDE.U32 R2, R11, 0x4, R2 ;  /* 0x000000040b027825 */ /* 0x007fce00078e0002 */
.L_x_2:
[----:B------:R-:W-:Y:S02]  /*00b0*/  USHF.L.U32 UR5, UR4, 0x1, URZ ;  /* 0x0000000104057899 */ /* 0x000fe400080006ff */
[----:B------:R-:W-:Y:S01]  /*00c0*/  VIADD R5, R11, UR4 ;  /* 0x000000040b057c36 */ /* 0x000fe20008000000 */
[----:B------:R-:W-:Y:S01]  /*00d0*/  BSSY.RECONVERGENT B0, `(.L_x_0) ;  /* 0x000000a000007945 */ /* 0x000fe20003800200 */
[----:B------:R-:W-:-:S06]  /*00e0*/  UIADD3 UR6, UPT, UPT, UR5, 0x3ff, URZ ;  /* 0x000003ff05067890 */ /* 0x000fcc000fffe0ff */
[----:B------:R-:W-:-:S04]  /*00f0*/  LOP3.LUT P0, RZ, R11, UR6, RZ, 0xc0, !PT ;  /* 0x000000060bff7c12 */ /* 0x000fc8000f80c0ff */
[----:B------:R-:W-:-:S13]  /*0100*/  ISETP.GE.OR P0, PT, R5, UR7, P0 ;  /* 0x0000000705007c0c */ /* 0x000fda0008706670 */
[----:B0-----:R-:W-:Y:S05]  /*0110*/  @P0 BRA `(.L_x_1) ;  /* 0x0000000000140947 */ /* 0x001fea0003800000 */
[----:B---3--:R-:W-:Y:S01]  /*0120*/  IMAD.WIDE.U32 R4, R5, 0x4, R6 ;  /* 0x0000000405047825 */ /* 0x008fe200078e0006 */
[----:B------:R-:W2:Y:S05]  /*0130*/  LDG.E R0, desc[UR8][R2.64] ;  /* 0x0000000802007981 */ /* 0x000eaa000c1e1900 */
[----:B------:R-:W2:Y:S02]  /*0140*/  LDG.E R5, desc[UR8][R4.64] ;  /* 0x0000000804057981 */ /* 0x000ea4000c1e1900 */
[----:B--2---:R-:W-:-:S05]  /*0150*/  IADD3 R9, PT, PT, R0, R5, RZ ;  /* 0x0000000500097210 */ /* 0x004fca0007ffe0ff */
[----:B------:R0:W-:Y:S02]  /*0160*/  STG.E desc[UR8][R2.64], R9 ;  /* 0x0000000902007986 */ /* 0x0001e4000c101908 */
.L_x_1:
[----:B------:R-:W-:Y:S05]  /*0170*/  BSYNC.RECONVERGENT B0 ;  /* 0x0000000000007941 */ /* 0x000fea0003800200 */
.L_x_0:
[----:B------:R-:W-:Y:S01]  /*0180*/  BAR.SYNC.DEFER_BLOCKING 0x0 ;  /* 0x0000000000007b1d */ /* 0x000fe20000010000 */
[----:B------:R-:W-:-:S05]  /*0190*/  UISETP.GE.AND UP0, UPT, UR5, UR7, UPT ;  /* 0x000000070500728c */ /* 0x000fca000bf06270 */
[----:B------:R-:W-:-:S04]  /*01a0*/  UMOV UR4, UR5 ;  /* 0x0000000500047c82 */ /* 0x000fc80008000000 */
[----:B------:R-:W-:Y:S05]  /*01b0*/  BRA.U !UP0, `(.L_x_2) ;  /* 0xfffffffd08bc7547 */ /* 0x000fea000b83ffff */
[----:B------:R-:W-:Y:S05]  /*01c0*/  EXIT ;  /* 0x000000000000794d */ /* 0x000fea0003800000 */
.L_x_3:
[----:B------:R-:W-:-:S00]  /*01d0*/  BRA `(.L_x_3) ;  /* 0xfffffffc00fc7947 */ /* 0x000fc0000383ffff */
[----:B------:R-:W-:-:S00]  /*01e0*/  NOP ;  /* 0x0000000000007918 */ /* 0x000fc00000000000 */
        /* <DEDUP_REMOVED lines=9> */
.L_x_5:


//--------------------- .text._Z4multPiS_S_i      --------------------------
	.section	.text._Z4multPiS_S_i,"ax",@progbits
	.align	128
        .global         _Z4multPiS_S_i
        .type           _Z4multPiS_S_i,@function
        .size           _Z4multPiS_S_i,(.L_x_6 - _Z4multPiS_S_i)
        .other          _Z4multPiS_S_i,@"STO_CUDA_ENTRY STV_DEFAULT"
_Z4multPiS_S_i:
.text._Z4multPiS_S_i:
[----:B------:R-:W-:Y:S01]  /*0000*/  LDC R1, c[0x0][0x37c] ;  /* 0x0000df00ff017b82 */ /* 0x000fe20000000800 */
[----:B------:R-:W0:Y:S01]  /*0010*/  S2R R9, SR_TID.X ;  /* 0x0000000000097919 */ /* 0x000e220000002100 */
[----:B------:R-:W0:Y:S02]  /*0020*/  LDCU UR4, c[0x0][0x398] ;  /* 0x00007300ff0477ac */ /* 0x000e240008000800 */
[----:B0-----:R-:W-:-:S13]  /*0030*/  ISETP.GE.AND P0, PT, R9, UR4, PT ;  /* 0x0000000409007c0c */ /* 0x001fda000bf06270 */
[----:B------:R-:W-:Y:S05]  /*0040*/  @P0 EXIT ;  /* 0x000000000000094d */ /* 0x000fea0003800000 */
[----:B------:R-:W0:Y:S01]  /*0050*/  LDC.64 R2, c[0x0][0x380] ;  /* 0x0000e000ff027b82 */ /* 0x000e220000000a00 */
[----:B------:R-:W1:Y:S07]  /*0060*/  LDCU.64 UR4, c[0x0][0x358] ;  /* 0x00006b00ff0477ac */ /* 0x000e6e0008000a00 */
[----:B------:R-:W2:Y:S08]  /*0070*/  LDC.64 R4, c[0x0][0x388] ;  /* 0x0000e200ff047b82 */ /* 0x000eb00000000a00 */
[----:B------:R-:W3:Y:S01]  /*0080*/  LDC.64 R6, c[0x0][0x390] ;  /* 0x0000e400ff067b82 */ /* 0x000ee20000000a00 */
[----:B0-----:R-:W-:-:S06]  /*0090*/  IMAD.WIDE.U32 R2, R9, 0x4, R2 ;  /* 0x0000000409027825 */ /* 0x001fcc00078e0002 */
[----:B-1----:R-:W4:Y:S01]  /*00a0*/  LDG.E R2, desc[UR4][R2.64] ;  /* 0x0000000402027981 */ /* 0x002f22000c1e1900 */
[----:B--2---:R-:W-:-:S06]  /*00b0*/  IMAD.WIDE.U32 R4, R9, 0x4, R4 ;  /* 0x0000000409047825 */ /* 0x004fcc00078e0004 */
[----:B------:R-:W4:Y:S01]  /*00c0*/  LDG.E R5, desc[UR4][R4.64] ;  /* 0x0000000404057981 */ /* 0x000f22000c1e1900 */
[----:B---3--:R-:W-:-:S04]  /*00d0*/  IMAD.WIDE.U32 R6, R9, 0x4, R6 ;  /* 0x0000000409067825 */ /* 0x008fc800078e0006 */
[----:B----4-:R-:W-:-:S05]  /*00e0*/  IMAD R9, R2, R5, RZ ;  /* 0x0000000502097224 */ /* 0x010fca00078e02ff */
[----:B------:R-:W-:Y:S01]  /*00f0*/  STG.E desc[UR4][R6.64], R9 ;  /* 0x0000000906007986 */ /* 0x000fe2000c101904 */
[----:B------:R-:W-:Y:S05]  /*0100*/  EXIT ;  /* 0x000000000000794d */ /* 0x000fea0003800000 */
.L_x_4:
        /* <DEDUP_REMOVED lines=15> */
.L_x_6:


//--------------------- .nv.shared.reserved.0     --------------------------
	.section	.nv.shared.reserved.0,"aw",@nobits
	.weak		__nv_reservedSMEM_offset_0_alias
	.size		__nv_reservedSMEM_offset_0_alias, 0, 64
	.other		__nv_reservedSMEM_offset_0_alias,@"STO_CUDA_RESERVED_SHARED STV_DEFAULT"
__nv_reservedSMEM_offset_0_alias:
	.zero		0
	.zero		64


//--------------------- .nv.constant0._Z3addPii   --------------------------
	.section	.nv.constant0._Z3addPii,"a",@progbits
	.sectionflags	@""
	.align	4
.nv.constant0._Z3addPii:
	.zero		908


//--------------------- .nv.constant0._Z4multPiS_S_i --------------------------
	.section	.nv.constant0._Z4multPiS_S_i,"a",@progbits
	.sectionflags	@""
	.align	4
.nv.constant0._Z4multPiS_S_i:
	.zero		924


//--------------------- SYMBOLS --------------------------

	.type		.nv.reservedSmem.offset0,@object
	.size		.nv.reservedSmem.offset0,0x4
